	.headerflags	@"EF_CUDA_TEXMODE_UNIFIED EF_CUDA_64BIT_ADDRESS EF_CUDA_ACCELERATORS EF_CUDA_SM90 EF_CUDA_VIRTUAL_SM(EF_CUDA_SM90)"
	.elftype	@"ET_EXEC"


//--------------------- .nv.info                  --------------------------
	.section	.nv.info,"",@"SHT_CUDA_INFO"
	.align	4


	//----- nvinfo : EIATTR_REGCOUNT
	.align		4
        /*0000*/ 	.byte	0x04, 0x2f
        /*0002*/ 	.short	(.L_1 - .L_0)
	.align		4
.L_0:
        /*0004*/ 	.word	index@(triton_poi_fused_convolution_14)
        /*0008*/ 	.word	0x00000020


	//----- nvinfo : EIATTR_MIN_STACK_SIZE
	.align		4
.L_1:
        /*000c*/ 	.byte	0x04, 0x12
        /*000e*/ 	.short	(.L_3 - .L_2)
	.align		4
.L_2:
        /*0010*/ 	.word	index@(triton_poi_fused_convolution_14)
        /*0014*/ 	.word	0x00000000


	//----- nvinfo : EIATTR_FRAME_SIZE
	.align		4
.L_3:
        /*0018*/ 	.byte	0x04, 0x11
        /*001a*/ 	.short	(.L_5 - .L_4)
	.align		4
.L_4:
        /*001c*/ 	.word	index@(triton_poi_fused_convolution_14)
        /*0020*/ 	.word	0x00000000


	//----- nvinfo : EIATTR_MIN_STACK_SIZE
	.align		4
.L_5:
        /*0024*/ 	.byte	0x04, 0x12
        /*0026*/ 	.short	(.L_7 - .L_6)
	.align		4
.L_6:
        /*0028*/ 	.word	index@(triton_poi_fused_convolution_14)
        /*002c*/ 	.word	0x00000000
.L_7:


//--------------------- .nv.info.triton_poi_fused_convolution_14 --------------------------
	.section	.nv.info.triton_poi_fused_convolution_14,"",@"SHT_CUDA_INFO"
	.sectionflags	@""
	.align	4


	//----- nvinfo : EIATTR_CUDA_API_VERSION
	.align		4
        /*0000*/ 	.byte	0x04, 0x37
        /*0002*/ 	.short	(.L_9 - .L_8)
.L_8:
        /*0004*/ 	.word	0x0000007c


	//----- nvinfo : EIATTR_KPARAM_INFO
	.align		4
.L_9:
        /*0008*/ 	.byte	0x04, 0x17
        /*000a*/ 	.short	(.L_11 - .L_10)
.L_10:
        /*000c*/ 	.word	0x00000000
        /*0010*/ 	.short	0x0004
        /*0012*/ 	.short	0x001c
        /*0014*/ 	.byte	0x00, 0xf0, 0x11, 0x00


	//----- nvinfo : EIATTR_KPARAM_INFO
	.align		4
.L_11:
        /*0018*/ 	.byte	0x04, 0x17
        /*001a*/ 	.short	(.L_13 - .L_12)
.L_12:
        /*001c*/ 	.word	0x00000000
        /*0020*/ 	.short	0x0003
        /*0022*/ 	.short	0x0018
        /*0024*/ 	.byte	0x00, 0xf0, 0x11, 0x00


	//----- nvinfo : EIATTR_KPARAM_INFO
	.align		4
.L_13:
        /*0028*/ 	.byte	0x04, 0x17
        /*002a*/ 	.short	(.L_15 - .L_14)
.L_14:
        /*002c*/ 	.word	0x00000000
        /*0030*/ 	.short	0x0002
        /*0032*/ 	.short	0x0010
        /*0034*/ 	.byte	0x00, 0xf4, 0x21, 0x00


	//----- nvinfo : EIATTR_KPARAM_INFO
	.align		4
.L_15:
        /*0038*/ 	.byte	0x04, 0x17
        /*003a*/ 	.short	(.L_17 - .L_16)
.L_16:
        /*003c*/ 	.word	0x00000000
        /*0040*/ 	.short	0x0001
        /*0042*/ 	.short	0x0008
        /*0044*/ 	.byte	0x00, 0xf4, 0x21, 0x00


	//----- nvinfo : EIATTR_KPARAM_INFO
	.align		4
.L_17:
        /*0048*/ 	.byte	0x04, 0x17
        /*004a*/ 	.short	(.L_19 - .L_18)
.L_18:
        /*004c*/ 	.word	0x00000000
        /*0050*/ 	.short	0x0000
        /*0052*/ 	.short	0x0000
        /*0054*/ 	.byte	0x00, 0xf4, 0x21, 0x00


	//----- nvinfo : EIATTR_SPARSE_MMA_MASK
	.align		4
.L_19:
        /*0058*/ 	.byte	0x03, 0x50
        /*005a*/ 	.short	0x0000


	//----- nvinfo : EIATTR_MAXREG_COUNT
	.align		4
        /*005c*/ 	.byte	0x03, 0x1b
        /*005e*/ 	.short	0x00ff


	//----- nvinfo : EIATTR_EXIT_INSTR_OFFSETS
	.align		4
        /*0060*/ 	.byte	0x04, 0x1c
        /*0062*/ 	.short	(.L_21 - .L_20)


	//   ....[0]....
.L_20:
        /*0064*/ 	.word	0x000007e0


	//   ....[1]....
        /*0068*/ 	.word	0x00000800


	//----- nvinfo : EIATTR_REQNTID
	.align		4
.L_21:
        /*006c*/ 	.byte	0x04, 0x10
        /*006e*/ 	.short	(.L_23 - .L_22)
.L_22:
        /*0070*/ 	.word	0x00000100
        /*0074*/ 	.word	0x00000001
        /*0078*/ 	.word	0x00000001


	//----- nvinfo : EIATTR_CBANK_PARAM_SIZE
	.align		4
.L_23:
        /*007c*/ 	.byte	0x03, 0x19
        /*007e*/ 	.short	0x0020


	//----- nvinfo : EIATTR_PARAM_CBANK
	.align		4
        /*0080*/ 	.byte	0x04, 0x0a
        /*0082*/ 	.short	(.L_25 - .L_24)
	.align		4
.L_24:
        /*0084*/ 	.word	index@(.nv.constant0.triton_poi_fused_convolution_14)
        /*0088*/ 	.short	0x0210
        /*008a*/ 	.short	0x0020


	//----- nvinfo : EIATTR_SW_WAR
	.align		4
.L_25:
        /*008c*/ 	.byte	0x04, 0x36
        /*008e*/ 	.short	(.L_27 - .L_26)
.L_26:
        /*0090*/ 	.word	0x00000008
.L_27:


//--------------------- .nv.callgraph             --------------------------
	.section	.nv.callgraph,"",@"SHT_CUDA_CALLGRAPH"
	.align	4
	.sectionentsize	8
	.align		4
        /*0000*/ 	.word	0x00000000
	.align		4
        /*0004*/ 	.word	0xffffffff
	.align		4
        /*0008*/ 	.word	0x00000000
	.align		4
        /*000c*/ 	.word	0xfffffffe
	.align		4
        /*0010*/ 	.word	0x00000000
	.align		4
        /*0014*/ 	.word	0xfffffffd
	.align		4
        /*0018*/ 	.word	0x00000000
	.align		4
        /*001c*/ 	.word	0xfffffffc


//--------------------- .text.triton_poi_fused_convolution_14 --------------------------
	.section	.text.triton_poi_fused_convolution_14,"ax",@progbits
	.sectionflags	@"SHF_BARRIERS=1"
	.align	128
        .global         triton_poi_fused_convolution_14
        .type           triton_poi_fused_convolution_14,@function
        .size           triton_poi_fused_convolution_14,(.L_x_1 - triton_poi_fused_convolution_14)
        .other          triton_poi_fused_convolution_14,@"STO_CUDA_ENTRY STV_DEFAULT"
triton_poi_fused_convolution_14:
.text.triton_poi_fused_convolution_14:
[----:B------:R-:W0:Y:S01]  /*0000*/  LDC R1, c[0x0][0x28] ;  /* 0x00000a00ff017b82 */ /* 0x000e220000000800 */
[----:B------:R-:W1:Y:S07]  /*0010*/  S2R R24, SR_TID.X ;  /* 0x0000000000187919 */ /* 0x000e6e0000002100 */
[----:B------:R-:W2:Y:S01]  /*0020*/  LDC.64 R16, c[0x0][0x210] ;  /* 0x00008400ff107b82 */ /* 0x000ea20000000a00 */
[----:B------:R-:W-:Y:S01]  /*0030*/  CS2R R6, SRZ ;  /* 0x0000000000067805 */ /* 0x000fe2000001ff00 */
[----:B------:R-:W-:Y:S01]  /*0040*/  ULDC.64 UR6, c[0x0][0x208] ;  /* 0x0000820000067ab9 */ /* 0x000fe20000000a00 */
[----:B------:R-:W3:Y:S01]  /*0050*/  S2R R3, SR_CTAID.Y ;  /* 0x0000000000037919 */ /* 0x000ee20000002600 */
[----:B------:R-:W4:Y:S01]  /*0060*/  S2R R0, SR_CTAID.X ;  /* 0x0000000000007919 */ /* 0x000f220000002500 */
[----:B-1----:R-:W-:Y:S01]  /*0070*/  IMAD.SHL.U32 R2, R24, 0x4, RZ ;  /* 0x0000000418027824 */ /* 0x002fe200078e00ff */
[----:B------:R-:W-:Y:S01]  /*0080*/  SHF.R.U32.HI R26, RZ, 0x6, R24 ;  /* 0x00000006ff1a7819 */ /* 0x000fe20000011618 */
[----:B---3--:R-:W-:-:S03]  /*0090*/  IMAD.SHL.U32 R3, R3, 0x10, RZ ;  /* 0x0000001003037824 */ /* 0x008fc600078e00ff */
[----:B------:R-:W-:Y:S02]  /*00a0*/  LOP3.LUT R5, R2, 0xfc, RZ, 0xc0, !PT ;  /* 0x000000fc02057812 */ /* 0x000fe400078ec0ff */
[----:B------:R-:W-:Y:S02]  /*00b0*/  SGXT.U32 R26, R26, 0x2 ;  /* 0x000000021a1a781a */ /* 0x000fe40000000000 */
[----:B----4-:R-:W-:Y:S02]  /*00c0*/  PRMT R11, R5, 0x6540, R0 ;  /* 0x00006540050b7816 */ /* 0x010fe40000000000 */
[----:B------:R-:W-:Y:S02]  /*00d0*/  CS2R R4, SRZ ;  /* 0x0000000000047805 */ /* 0x000fe4000001ff00 */
[----:B------:R-:W-:Y:S02]  /*00e0*/  LOP3.LUT R8, R3, R26, RZ, 0xfc, !PT ;  /* 0x0000001a03087212 */ /* 0x000fe400078efcff */
[----:B------:R-:W-:-:S02]  /*00f0*/  ISETP.GE.AND P0, PT, R11, 0x100, PT ;  /* 0x000001000b00780c */ /* 0x000fc40003f06270 */
[----:B------:R-:W-:Y:S01]  /*0100*/  LOP3.LUT R9, R3, 0x4, R26, 0xfe, !PT ;  /* 0x0000000403097812 */ /* 0x000fe200078efe1a */
[C-C-:B------:R-:W-:Y:S01]  /*0110*/  IMAD R21, R8.reuse, 0x100, R11.reuse ;  /* 0x0000010008157824 */ /* 0x140fe200078e020b */
[----:B------:R-:W-:Y:S02]  /*0120*/  ISETP.LT.AND P1, PT, R8, 0x100, !P0 ;  /* 0x000001000800780c */ /* 0x000fe40004721270 */
[----:B------:R-:W-:Y:S01]  /*0130*/  LOP3.LUT R8, R3, 0x8, R26, 0xfe, !PT ;  /* 0x0000000803087812 */ /* 0x000fe200078efe1a */
[----:B------:R-:W-:Y:S01]  /*0140*/  IMAD R29, R9, 0x100, R11 ;  /* 0x00000100091d7824 */ /* 0x000fe200078e020b */
[----:B------:R-:W-:Y:S01]  /*0150*/  LOP3.LUT R10, R3, 0xc, R26, 0xfe, !PT ;  /* 0x0000000c030a7812 */ /* 0x000fe200078efe1a */
[----:B--2---:R-:W-:Y:S01]  /*0160*/  IMAD.WIDE R20, R21, 0x4, R16 ;  /* 0x0000000415147825 */ /* 0x004fe200078e0210 */
[----:B------:R-:W-:Y:S02]  /*0170*/  ISETP.LT.AND P2, PT, R9, 0x100, !P0 ;  /* 0x000001000900780c */ /* 0x000fe40004741270 */
[C---:B------:R-:W-:Y:S01]  /*0180*/  ISETP.LT.AND P3, PT, R8.reuse, 0x100, !P0 ;  /* 0x000001000800780c */ /* 0x040fe20004761270 */
[--C-:B------:R-:W-:Y:S01]  /*0190*/  IMAD R19, R8, 0x100, R11.reuse ;  /* 0x0000010008137824 */ /* 0x100fe200078e020b */
[C---:B------:R-:W-:Y:S01]  /*01a0*/  ISETP.LT.AND P0, PT, R10.reuse, 0x100, !P0 ;  /* 0x000001000a00780c */ /* 0x040fe20004701270 */
[----:B------:R-:W-:-:S02]  /*01b0*/  IMAD R23, R10, 0x100, R11 ;  /* 0x000001000a177824 */ /* 0x000fc400078e020b */
[--C-:B------:R-:W-:Y:S01]  /*01c0*/  IMAD.WIDE R28, R29, 0x4, R16.reuse ;  /* 0x000000041d1c7825 */ /* 0x100fe200078e0210 */
[----:B------:R1:W2:Y:S01]  /*01d0*/  @P1 LDG.E.128 R4, desc[UR6][R20.64] ;  /* 0x0000000614041981 */ /* 0x0002a2000c1e1d00 */
[----:B------:R-:W-:Y:S02]  /*01e0*/  CS2R R8, SRZ ;  /* 0x0000000000087805 */ /* 0x000fe4000001ff00 */
[----:B------:R-:W-:Y:S01]  /*01f0*/  CS2R R10, SRZ ;  /* 0x00000000000a7805 */ /* 0x000fe2000001ff00 */
[--C-:B------:R-:W-:Y:S01]  /*0200*/  IMAD.WIDE R18, R19, 0x4, R16.reuse ;  /* 0x0000000413127825 */ /* 0x100fe200078e0210 */
[----:B------:R-:W-:Y:S02]  /*0210*/  CS2R R12, SRZ ;  /* 0x00000000000c7805 */ /* 0x000fe4000001ff00 */
[----:B------:R-:W-:Y:S01]  /*0220*/  CS2R R14, SRZ ;  /* 0x00000000000e7805 */ /* 0x000fe2000001ff00 */
[----:B------:R-:W-:Y:S01]  /*0230*/  IMAD.WIDE R16, R23, 0x4, R16 ;  /* 0x0000000417107825 */ /* 0x000fe200078e0210 */
[----:B------:R-:W-:Y:S01]  /*0240*/  CS2R R22, SRZ ;  /* 0x0000000000167805 */ /* 0x000fe2000001ff00 */
[----:B------:R-:W3:Y:S01]  /*0250*/  @P2 LDG.E.128 R8, desc[UR6][R28.64] ;  /* 0x000000061c082981 */ /* 0x000ee2000c1e1d00 */
[----:B-1----:R-:W-:-:S03]  /*0260*/  CS2R R20, SRZ ;  /* 0x0000000000147805 */ /* 0x002fc6000001ff00 */
[----:B------:R-:W4:Y:S04]  /*0270*/  @P3 LDG.E.128 R12, desc[UR6][R18.64] ;  /* 0x00000006120c3981 */ /* 0x000f28000c1e1d00 */
[----:B------:R1:W5:Y:S01]  /*0280*/  @P0 LDG.E.128 R20, desc[UR6][R16.64] ;  /* 0x0000000610140981 */ /* 0x000362000c1e1d00 */
[----:B------:R-:W1:Y:S01]  /*0290*/  S2UR UR5, SR_CgaCtaId ;  /* 0x00000000000579c3 */ /* 0x000e620000008800 */
[----:B------:R-:W-:Y:S01]  /*02a0*/  IMAD.SHL.U32 R25, R24, 0x40, RZ ;  /* 0x0000004018197824 */ /* 0x000fe200078e00ff */
[----:B------:R-:W-:Y:S01]  /*02b0*/  UMOV UR4, 0x400 ;  /* 0x0000040000047882 */ /* 0x000fe20000000000 */
[----:B------:R-:W1:Y:S01]  /*02c0*/  S2R R27, SR_TID.X ;  /* 0x00000000001b7919 */ /* 0x000e620000002100 */
[----:B------:R-:W-:Y:S02]  /*02d0*/  LOP3.LUT R3, R3, 0xc, R2, 0xf8, !PT ;  /* 0x0000000c03037812 */ /* 0x000fe400078ef802 */
[----:B------:R-:W-:-:S02]  /*02e0*/  LOP3.LUT R25, R25, 0xfc0, RZ, 0xc0, !PT ;  /* 0x00000fc019197812 */ /* 0x000fc400078ec0ff */
[----:B------:R-:W-:Y:S02]  /*02f0*/  ISETP.GE.AND P0, PT, R3, 0x100, PT ;  /* 0x000001000300780c */ /* 0x000fe40003f06270 */
[----:B------:R-:W-:Y:S01]  /*0300*/  LOP3.LUT R26, R25, R26, RZ, 0xfc, !PT ;  /* 0x0000001a191a7212 */ /* 0x000fe200078efcff */
[----:B01----:R-:W-:-:S06]  /*0310*/  UPRMT UR4, UR5, 0x654, UR4 ;  /* 0x0000065405047896 */ /* 0x003fcc0008000004 */
[----:B------:R-:W-:-:S04]  /*0320*/  VIADD R25, R25, UR4 ;  /* 0x0000000419197c36 */ /* 0x000fc80008000000 */
[----:B------:R-:W-:Y:S01]  /*0330*/  IMAD R26, R26, 0x4, R25 ;  /* 0x000000041a1a7824 */ /* 0x000fe200078e0219 */
[----:B------:R-:W-:-:S04]  /*0340*/  LOP3.LUT R16, R27, 0xfc, RZ, 0xc0, !PT ;  /* 0x000000fc1b107812 */ /* 0x000fc800078ec0ff */
[----:B--2---:R0:W-:Y:S04]  /*0350*/  STS [R26], R4 ;  /* 0x000000041a007388 */ /* 0x0041e80000000800 */
[----:B------:R1:W-:Y:S04]  /*0360*/  STS [R26+0x50], R5 ;  /* 0x000050051a007388 */ /* 0x0003e80000000800 */
[----:B------:R2:W-:Y:S01]  /*0370*/  STS [R26+0xa0], R6 ;  /* 0x0000a0061a007388 */ /* 0x0005e20000000800 */
[----:B0-----:R-:W-:-:S03]  /*0380*/  LOP3.LUT R4, R2, 0x3fc, RZ, 0xc0, !PT ;  /* 0x000003fc02047812 */ /* 0x001fc600078ec0ff */
[----:B------:R-:W-:Y:S01]  /*0390*/  STS [R26+0xf0], R7 ;  /* 0x0000f0071a007388 */ /* 0x000fe20000000800 */
[----:B------:R-:W-:Y:S02]  /*03a0*/  SHF.R.S32.HI R2, RZ, 0x1f, R3 ;  /* 0x0000001fff027819 */ /* 0x000fe40000011403 */
[----:B-1----:R-:W-:Y:S01]  /*03b0*/  LEA R5, R16, UR4, 0x2 ;  /* 0x0000000410057c11 */ /* 0x002fe2000f8e10ff */
[----:B---3--:R0:W-:Y:S01]  /*03c0*/  STS [R26+0x10], R8 ;  /* 0x000010081a007388 */ /* 0x0081e20000000800 */
[----:B------:R-:W-:Y:S02]  /*03d0*/  LEA.HI R2, R2, R3, RZ, 0x6 ;  /* 0x0000000302027211 */ /* 0x000fe400078f30ff */
[C---:B--2---:R-:W-:Y:S01]  /*03e0*/  LOP3.LUT R6, R4.reuse, 0x400, RZ, 0xfc, !PT ;  /* 0x0000040004067812 */ /* 0x044fe200078efcff */
[----:B------:R1:W-:Y:S01]  /*03f0*/  STS [R26+0x60], R9 ;  /* 0x000060091a007388 */ /* 0x0003e20000000800 */
[----:B------:R-:W-:Y:S01]  /*0400*/  IMAD R16, R4, 0x4, R5 ;  /* 0x0000000404107824 */ /* 0x000fe200078e0205 */
[----:B------:R-:W-:-:S02]  /*0410*/  SHF.R.U32.HI R5, RZ, 0x2, R24 ;  /* 0x00000002ff057819 */ /* 0x000fc40000011618 */
[----:B------:R-:W-:Y:S01]  /*0420*/  STS [R26+0xb0], R10 ;  /* 0x0000b00a1a007388 */ /* 0x000fe20000000800 */
[----:B------:R-:W-:Y:S01]  /*0430*/  LOP3.LUT R6, R6, 0x7f0, RZ, 0xc0, !PT ;  /* 0x000007f006067812 */ /* 0x000fe200078ec0ff */
[----:B------:R-:W2:Y:S01]  /*0440*/  LDC.64 R24, c[0x0][0x218] ;  /* 0x00008600ff187b82 */ /* 0x000ea20000000a00 */
[----:B0-----:R-:W-:Y:S01]  /*0450*/  LOP3.LUT R8, R4, 0x800, RZ, 0xfc, !PT ;  /* 0x0000080004087812 */ /* 0x001fe200078efcff */
[----:B------:R-:W-:Y:S01]  /*0460*/  STS [R26+0x100], R11 ;  /* 0x0001000b1a007388 */ /* 0x000fe20000000800 */
[----:B------:R-:W-:Y:S01]  /*0470*/  SGXT.U32 R5, R5, 0x6 ;  /* 0x000000060505781a */ /* 0x000fe20000000000 */
[----:B------:R-:W-:Y:S01]  /*0480*/  VIADD R7, R6, UR4 ;  /* 0x0000000406077c36 */ /* 0x000fe20008000000 */
[----:B-1----:R-:W-:Y:S01]  /*0490*/  LOP3.LUT R9, R4, 0xc00, RZ, 0xfc, !PT ;  /* 0x00000c0004097812 */ /* 0x002fe200078efcff */
[----:B----4-:R0:W-:Y:S01]  /*04a0*/  STS [R26+0x20], R12 ;  /* 0x0000200c1a007388 */ /* 0x0101e20000000800 */
[----:B------:R-:W-:Y:S02]  /*04b0*/  LOP3.LUT R8, R8, 0xbf0, RZ, 0xc0, !PT ;  /* 0x00000bf008087812 */ /* 0x000fe400078ec0ff */
[----:B------:R-:W-:Y:S01]  /*04c0*/  LOP3.LUT R9, R9, 0xff0, RZ, 0xc0, !PT ;  /* 0x00000ff009097812 */ /* 0x000fe200078ec0ff */
[----:B------:R-:W-:Y:S01]  /*04d0*/  STS [R26+0x70], R13 ;  /* 0x0000700d1a007388 */ /* 0x000fe20000000800 */
[----:B------:R-:W-:Y:S01]  /*04e0*/  PRMT R0, R5, 0x6540, R0 ;  /* 0x0000654005007816 */ /* 0x000fe20000000000 */
[C---:B------:R-:W-:Y:S01]  /*04f0*/  IMAD.SHL.U32 R5, R2.reuse, 0x100, RZ ;  /* 0x0000010002057824 */ /* 0x040fe200078e00ff */
[----:B------:R-:W-:Y:S01]  /*0500*/  LOP3.LUT R2, R2, 0xffffffc0, RZ, 0xc0, !PT ;  /* 0xffffffc002027812 */ /* 0x000fe200078ec0ff */
[----:B------:R-:W-:Y:S01]  /*0510*/  STS [R26+0xc0], R14 ;  /* 0x0000c00e1a007388 */ /* 0x000fe20000000800 */
[----:B------:R-:W-:Y:S01]  /*0520*/  VIADD R9, R9, UR4 ;  /* 0x0000000409097c36 */ /* 0x000fe20008000000 */
[----:B------:R-:W-:Y:S01]  /*0530*/  ISETP.LT.AND P1, PT, R0, 0x100, !P0 ;  /* 0x000001000000780c */ /* 0x000fe20004721270 */
[----:B0-----:R-:W-:Y:S01]  /*0540*/  IMAD R12, R4, 0x4, R7 ;  /* 0x00000004040c7824 */ /* 0x001fe200078e0207 */
[----:B------:R-:W-:Y:S01]  /*0550*/  STS [R26+0x110], R15 ;  /* 0x0001100f1a007388 */ /* 0x000fe20000000800 */
[----:B------:R-:W-:Y:S01]  /*0560*/  VIADD R7, R8, UR4 ;  /* 0x0000000408077c36 */ /* 0x000fe20008000000 */
[----:B------:R-:W-:-:S02]  /*0570*/  LOP3.LUT R28, R0, 0xc0, RZ, 0xfc, !PT ;  /* 0x000000c0001c7812 */ /* 0x000fc400078efcff */
[----:B-----5:R0:W-:Y:S01]  /*0580*/  STS [R26+0x30], R20 ;  /* 0x000030141a007388 */ /* 0x0201e20000000800 */
[C---:B------:R-:W-:Y:S02]  /*0590*/  IMAD R8, R4.reuse, 0x4, R7 ;  /* 0x0000000404087824 */ /* 0x040fe400078e0207 */
[----:B------:R-:W-:Y:S01]  /*05a0*/  IMAD R4, R4, 0x4, R9 ;  /* 0x0000000404047824 */ /* 0x000fe200078e0209 */
[----:B------:R1:W-:Y:S04]  /*05b0*/  STS [R26+0x80], R21 ;  /* 0x000080151a007388 */ /* 0x0003e80000000800 */
[----:B------:R-:W-:Y:S01]  /*05c0*/  STS [R26+0xd0], R22 ;  /* 0x0000d0161a007388 */ /* 0x000fe20000000800 */
[----:B0-----:R-:W-:-:S03]  /*05d0*/  LOP3.LUT R20, R5, 0xffffc000, RZ, 0xc0, !PT ;  /* 0xffffc00005147812 */ /* 0x001fc600078ec0ff */
[----:B------:R0:W-:Y:S01]  /*05e0*/  STS [R26+0x120], R23 ;  /* 0x000120171a007388 */ /* 0x0001e20000000800 */
[----:B------:R-:W-:Y:S01]  /*05f0*/  IADD3 R3, R20, R3, -R2 ;  /* 0x0000000314037210 */ /* 0x000fe20007ffe802 */
[----:B------:R-:W-:Y:S01]  /*0600*/  BAR.SYNC.DEFER_BLOCKING 0x0 ;  /* 0x0000000000007b1d */ /* 0x000fe20000010000 */
[----:B------:R-:W-:-:S03]  /*0610*/  LOP3.LUT R2, R0, 0x40, RZ, 0xfc, !PT ;  /* 0x0000004000027812 */ /* 0x000fc600078efcff */
[----:B------:R-:W-:Y:S01]  /*0620*/  IMAD R27, R0, 0x40, R3 ;  /* 0x00000040001b7824 */ /* 0x000fe200078e0203 */
[----:B------:R-:W-:-:S03]  /*0630*/  ISETP.LT.AND P2, PT, R2, 0x100, !P0 ;  /* 0x000001000200780c */ /* 0x000fc60004741270 */
[----:B-1----:R-:W1:Y:S01]  /*0640*/  LDC.64 R20, c[0x0][0x220] ;  /* 0x00008800ff147b82 */ /* 0x002e620000000a00 */
[----:B0-----:R-:W-:Y:S01]  /*0650*/  LOP3.LUT R26, R0, 0x80, RZ, 0xfc, !PT ;  /* 0x00000080001a7812 */ /* 0x001fe200078efcff */
[----:B--2---:R-:W-:-:S03]  /*0660*/  IMAD.WIDE R22, R27, 0x4, R24 ;  /* 0x000000041b167825 */ /* 0x004fc600078e0218 */
[----:B------:R-:W-:Y:S01]  /*0670*/  ISETP.LT.AND P3, PT, R26, 0x100, !P0 ;  /* 0x000001001a00780c */ /* 0x000fe20004761270 */
[--C-:B------:R-:W-:Y:S01]  /*0680*/  IMAD R0, R2, 0x40, R3.reuse ;  /* 0x0000004002007824 */ /* 0x100fe200078e0203 */
[----:B------:R-:W-:Y:S01]  /*0690*/  ISETP.LT.AND P0, PT, R28, 0x100, !P0 ;  /* 0x000001001c00780c */ /* 0x000fe20004701270 */
[--C-:B------:R-:W-:Y:S02]  /*06a0*/  IMAD R2, R26, 0x40, R3.reuse ;  /* 0x000000401a027824 */ /* 0x100fe400078e0203 */
[----:B------:R-:W-:Y:S02]  /*06b0*/  IMAD R3, R28, 0x40, R3 ;  /* 0x000000401c037824 */ /* 0x000fe400078e0203 */
[----:B------:R-:W-:Y:S01]  /*06c0*/  IMAD.WIDE R28, R0, 0x4, R24 ;  /* 0x00000004001c7825 */ /* 0x000fe200078e0218 */
[----:B------:R-:W0:Y:S04]  /*06d0*/  LDS.128 R16, [R16] ;  /* 0x0000000010107984 */ /* 0x000e280000000c00 */
[----:B------:R-:W2:Y:S01]  /*06e0*/  LDS.128 R12, [R12+0x1000] ;  /* 0x001000000c0c7984 */ /* 0x000ea20000000c00 */
[----:B-1----:R-:W-:-:S03]  /*06f0*/  IMAD.WIDE R26, R27, 0x4, R20 ;  /* 0x000000041b1a7825 */ /* 0x002fc600078e0214 */
[----:B------:R-:W1:Y:S04]  /*0700*/  LDS.128 R8, [R8+0x2000] ;  /* 0x0020000008087984 */ /* 0x000e680000000c00 */
[----:B------:R-:W3:Y:S04]  /*0710*/  LDS.128 R4, [R4+0x3000] ;  /* 0x0030000004047984 */ /* 0x000ee80000000c00 */
[----:B0-----:R0:W-:Y:S04]  /*0720*/  @P1 STG.E.128 desc[UR6][R22.64], R16 ;  /* 0x0000001016001986 */ /* 0x0011e8000c101d06 */
[----:B--2---:R-:W-:Y:S01]  /*0730*/  @P2 STG.E.128 desc[UR6][R28.64], R12 ;  /* 0x0000000c1c002986 */ /* 0x004fe2000c101d06 */
[----:B0-----:R-:W-:-:S04]  /*0740*/  IMAD.WIDE R22, R2, 0x4, R24 ;  /* 0x0000000402167825 */ /* 0x001fc800078e0218 */
[----:B------:R-:W-:Y:S01]  /*0750*/  IMAD.WIDE R24, R3, 0x4, R24 ;  /* 0x0000000403187825 */ /* 0x000fe200078e0218 */
[----:B-1----:R0:W-:Y:S04]  /*0760*/  @P3 STG.E.128 desc[UR6][R22.64], R8 ;  /* 0x0000000816003986 */ /* 0x0021e8000c101d06 */
[----:B---3--:R1:W-:Y:S04]  /*0770*/  @P0 STG.E.128 desc[UR6][R24.64], R4 ;  /* 0x0000000418000986 */ /* 0x0083e8000c101d06 */
[----:B------:R2:W-:Y:S01]  /*0780*/  @P1 STG.E.128 desc[UR6][R26.64], R16 ;  /* 0x000000101a001986 */ /* 0x0005e2000c101d06 */
[----:B0-----:R-:W-:-:S04]  /*0790*/  IMAD.WIDE R22, R0, 0x4, R20 ;  /* 0x0000000400167825 */ /* 0x001fc800078e0214 */
[--C-:B-1----:R-:W-:Y:S01]  /*07a0*/  IMAD.WIDE R24, R2, 0x4, R20.reuse ;  /* 0x0000000402187825 */ /* 0x102fe200078e0214 */
[----:B------:R2:W-:Y:S03]  /*07b0*/  @P2 STG.E.128 desc[UR6][R22.64], R12 ;  /* 0x0000000c16002986 */ /* 0x0005e6000c101d06 */
[----:B------:R-:W-:Y:S01]  /*07c0*/  IMAD.WIDE R20, R3, 0x4, R20 ;  /* 0x0000000403147825 */ /* 0x000fe200078e0214 */
[----:B------:R2:W-:Y:S01]  /*07d0*/  @P3 STG.E.128 desc[UR6][R24.64], R8 ;  /* 0x0000000818003986 */ /* 0x0005e2000c101d06 */
[----:B------:R-:W-:Y:S05]  /*07e0*/  @!P0 EXIT ;  /* 0x000000000000894d */ /* 0x000fea0003800000 */
[----:B------:R-:W-:Y:S01]  /*07f0*/  STG.E.128 desc[UR6][R20.64], R4 ;  /* 0x0000000414007986 */ /* 0x000fe2000c101d06 */
[----:B------:R-:W-:Y:S05]  /*0800*/  EXIT ;  /* 0x000000000000794d */ /* 0x000fea0003800000 */
.L_x_0:
[----:B------:R-:W-:-:S00]  /*0810*/  BRA `(.L_x_0) ;  /* 0xfffffffc00fc7947 */ /* 0x000fc0000383ffff */
[----:B------:R-:W-:-:S00]  /*0820*/  NOP ;  /* 0x0000000000007918 */ /* 0x000fc00000000000 */
        /* <DEDUP_REMOVED lines=13> */
.L_x_1:


//--------------------- .nv.shared.triton_poi_fused_convolution_14 --------------------------
	.section	.nv.shared.triton_poi_fused_convolution_14,"aw",@nobits
	.sectionflags	@""
	.align	16
	.zero		1024


//--------------------- .nv.constant0.triton_poi_fused_convolution_14 --------------------------
	.section	.nv.constant0.triton_poi_fused_convolution_14,"a",@progbits
	.sectionflags	@""
	.align	4
.nv.constant0.triton_poi_fused_convolution_14:
	.zero		560
